	.headerflags	@"EF_CUDA_TEXMODE_UNIFIED EF_CUDA_64BIT_ADDRESS EF_CUDA_ACCELERATORS EF_CUDA_SM90 EF_CUDA_VIRTUAL_SM(EF_CUDA_SM90)"
	.elftype	@"ET_EXEC"


//--------------------- .nv.info                  --------------------------
	.section	.nv.info,"",@"SHT_CUDA_INFO"
	.align	4


	//----- nvinfo : EIATTR_REGCOUNT
	.align		4
        /*0000*/ 	.byte	0x04, 0x2f
        /*0002*/ 	.short	(.L_1 - .L_0)
	.align		4
.L_0:
        /*0004*/ 	.word	index@(triton_poi_fused_avg_pool2d_12)
        /*0008*/ 	.word	0x00000020


	//----- nvinfo : EIATTR_MIN_STACK_SIZE
	.align		4
.L_1:
        /*000c*/ 	.byte	0x04, 0x12
        /*000e*/ 	.short	(.L_3 - .L_2)
	.align		4
.L_2:
        /*0010*/ 	.word	index@(triton_poi_fused_avg_pool2d_12)
        /*0014*/ 	.word	0x00000000


	//----- nvinfo : EIATTR_FRAME_SIZE
	.align		4
.L_3:
        /*0018*/ 	.byte	0x04, 0x11
        /*001a*/ 	.short	(.L_5 - .L_4)
	.align		4
.L_4:
        /*001c*/ 	.word	index@(triton_poi_fused_avg_pool2d_12)
        /*0020*/ 	.word	0x00000000


	//----- nvinfo : EIATTR_MIN_STACK_SIZE
	.align		4
.L_5:
        /*0024*/ 	.byte	0x04, 0x12
        /*0026*/ 	.short	(.L_7 - .L_6)
	.align		4
.L_6:
        /*0028*/ 	.word	index@(triton_poi_fused_avg_pool2d_12)
        /*002c*/ 	.word	0x00000000
.L_7:


//--------------------- .nv.info.triton_poi_fused_avg_pool2d_12 --------------------------
	.section	.nv.info.triton_poi_fused_avg_pool2d_12,"",@"SHT_CUDA_INFO"
	.sectionflags	@""
	.align	4


	//----- nvinfo : EIATTR_CUDA_API_VERSION
	.align		4
        /*0000*/ 	.byte	0x04, 0x37
        /*0002*/ 	.short	(.L_9 - .L_8)
.L_8:
        /*0004*/ 	.word	0x0000007c


	//----- nvinfo : EIATTR_KPARAM_INFO
	.align		4
.L_9:
        /*0008*/ 	.byte	0x04, 0x17
        /*000a*/ 	.short	(.L_11 - .L_10)
.L_10:
        /*000c*/ 	.word	0x00000000
        /*0010*/ 	.short	0x0002
        /*0012*/ 	.short	0x0010
        /*0014*/ 	.byte	0x00, 0xf0, 0x11, 0x00


	//----- nvinfo : EIATTR_KPARAM_INFO
	.align		4
.L_11:
        /*0018*/ 	.byte	0x04, 0x17
        /*001a*/ 	.short	(.L_13 - .L_12)
.L_12:
        /*001c*/ 	.word	0x00000000
        /*0020*/ 	.short	0x0001
        /*0022*/ 	.short	0x0008
        /*0024*/ 	.byte	0x00, 0xf4, 0x21, 0x00


	//----- nvinfo : EIATTR_KPARAM_INFO
	.align		4
.L_13:
        /*0028*/ 	.byte	0x04, 0x17
        /*002a*/ 	.short	(.L_15 - .L_14)
.L_14:
        /*002c*/ 	.word	0x00000000
        /*0030*/ 	.short	0x0000
        /*0032*/ 	.short	0x0000
        /*0034*/ 	.byte	0x00, 0xf4, 0x21, 0x00


	//----- nvinfo : EIATTR_SPARSE_MMA_MASK
	.align		4
.L_15:
        /*0038*/ 	.byte	0x03, 0x50
        /*003a*/ 	.short	0x0000


	//----- nvinfo : EIATTR_MAXREG_COUNT
	.align		4
        /*003c*/ 	.byte	0x03, 0x1b
        /*003e*/ 	.short	0x00ff


	//----- nvinfo : EIATTR_EXIT_INSTR_OFFSETS
	.align		4
        /*0040*/ 	.byte	0x04, 0x1c
        /*0042*/ 	.short	(.L_17 - .L_16)


	//   ....[0]....
.L_16:
        /*0044*/ 	.word	0x000005d0


	//----- nvinfo : EIATTR_REQNTID
	.align		4
.L_17:
        /*0048*/ 	.byte	0x04, 0x10
        /*004a*/ 	.short	(.L_19 - .L_18)
.L_18:
        /*004c*/ 	.word	0x00000080
        /*0050*/ 	.word	0x00000001
        /*0054*/ 	.word	0x00000001


	//----- nvinfo : EIATTR_CBANK_PARAM_SIZE
	.align		4
.L_19:
        /*0058*/ 	.byte	0x03, 0x19
        /*005a*/ 	.short	0x0014


	//----- nvinfo : EIATTR_PARAM_CBANK
	.align		4
        /*005c*/ 	.byte	0x04, 0x0a
        /*005e*/ 	.short	(.L_21 - .L_20)
	.align		4
.L_20:
        /*0060*/ 	.word	index@(.nv.constant0.triton_poi_fused_avg_pool2d_12)
        /*0064*/ 	.short	0x0210
        /*0066*/ 	.short	0x0014


	//----- nvinfo : EIATTR_SW_WAR
	.align		4
.L_21:
        /*0068*/ 	.byte	0x04, 0x36
        /*006a*/ 	.short	(.L_23 - .L_22)
.L_22:
        /*006c*/ 	.word	0x00000008
.L_23:


//--------------------- .nv.callgraph             --------------------------
	.section	.nv.callgraph,"",@"SHT_CUDA_CALLGRAPH"
	.align	4
	.sectionentsize	8
	.align		4
        /*0000*/ 	.word	0x00000000
	.align		4
        /*0004*/ 	.word	0xffffffff
	.align		4
        /*0008*/ 	.word	0x00000000
	.align		4
        /*000c*/ 	.word	0xfffffffe
	.align		4
        /*0010*/ 	.word	0x00000000
	.align		4
        /*0014*/ 	.word	0xfffffffd
	.align		4
        /*0018*/ 	.word	0x00000000
	.align		4
        /*001c*/ 	.word	0xfffffffc


//--------------------- .text.triton_poi_fused_avg_pool2d_12 --------------------------
	.section	.text.triton_poi_fused_avg_pool2d_12,"ax",@progbits
	.align	128
        .global         triton_poi_fused_avg_pool2d_12
        .type           triton_poi_fused_avg_pool2d_12,@function
        .size           triton_poi_fused_avg_pool2d_12,(.L_x_1 - triton_poi_fused_avg_pool2d_12)
        .other          triton_poi_fused_avg_pool2d_12,@"STO_CUDA_ENTRY STV_DEFAULT"
triton_poi_fused_avg_pool2d_12:
.text.triton_poi_fused_avg_pool2d_12:
[----:B------:R-:W-:Y:S01]  /*0000*/  LDC R1, c[0x0][0x28] ;  /* 0x00000a00ff017b82 */ /* 0x000fe20000000800 */
[----:B------:R-:W1:Y:S07]  /*0010*/  S2R R0, SR_TID.X ;  /* 0x0000000000007919 */ /* 0x000e6e0000002100 */
[----:B------:R-:W2:Y:S01]  /*0020*/  LDC.64 R24, c[0x0][0x210] ;  /* 0x00008400ff187b82 */ /* 0x000ea20000000a00 */
[----:B------:R-:W-:Y:S01]  /*0030*/  ULDC.64 UR4, c[0x0][0x208] ;  /* 0x0000820000047ab9 */ /* 0x000fe20000000a00 */
[----:B------:R-:W3:Y:S01]  /*0040*/  S2R R5, SR_CTAID.X ;  /* 0x0000000000057919 */ /* 0x000ee20000002500 */
[----:B-1----:R-:W-:-:S04]  /*0050*/  SHF.L.U32 R0, R0, 0x2, RZ ;  /* 0x0000000200007819 */ /* 0x002fc800000006ff */
[----:B------:R-:W-:-:S04]  /*0060*/  LOP3.LUT R0, R0, 0x1fc, RZ, 0xc0, !PT ;  /* 0x000001fc00007812 */ /* 0x000fc800078ec0ff */
[----:B---3--:R-:W-:Y:S02]  /*0070*/  LEA R0, R5, R0, 0xa ;  /* 0x0000000005007211 */ /* 0x008fe400078e50ff */
[----:B------:R-:W-:Y:S02]  /*0080*/  SHF.R.S32.HI R5, RZ, 0x15, R5 ;  /* 0x00000015ff057819 */ /* 0x000fe40000011405 */
[----:B------:R-:W-:-:S04]  /*0090*/  SHF.R.S32.HI R3, RZ, 0x1f, R0 ;  /* 0x0000001fff037819 */ /* 0x000fc80000011400 */
[-C--:B------:R-:W-:Y:S02]  /*00a0*/  LEA.HI R2, R3, R0.reuse, RZ, 0xc ;  /* 0x0000000003027211 */ /* 0x080fe400078f60ff */
[----:B------:R-:W-:Y:S02]  /*00b0*/  SGXT R3, R5, 0x1 ;  /* 0x000000010503781a */ /* 0x000fe40000000200 */
[----:B------:R-:W-:Y:S02]  /*00c0*/  SHF.R.S32.HI R4, RZ, 0xc, R2 ;  /* 0x0000000cff047819 */ /* 0x000fe40000011402 */
[----:B------:R-:W-:Y:S02]  /*00d0*/  LOP3.LUT R5, R2, 0xfffff000, RZ, 0xc0, !PT ;  /* 0xfffff00002057812 */ /* 0x000fe400078ec0ff */
[----:B------:R-:W-:Y:S02]  /*00e0*/  LEA.HI R6, R3, R0, RZ, 0x10 ;  /* 0x0000000003067211 */ /* 0x000fe400078f80ff */
[----:B------:R-:W-:-:S02]  /*00f0*/  LEA.HI R2, R4, R4, RZ, 0x4 ;  /* 0x0000000404027211 */ /* 0x000fc400078f20ff */
[----:B------:R-:W-:Y:S02]  /*0100*/  SHF.R.S32.HI R6, RZ, 0x10, R6 ;  /* 0x00000010ff067819 */ /* 0x000fe40000011406 */
[----:B------:R-:W-:Y:S02]  /*0110*/  IADD3 R5, R0, -R5, RZ ;  /* 0x8000000500057210 */ /* 0x000fe40007ffe0ff */
[----:B------:R-:W-:-:S03]  /*0120*/  LOP3.LUT R7, R2, 0xfffffff0, RZ, 0xc0, !PT ;  /* 0xfffffff002077812 */ /* 0x000fc600078ec0ff */
[----:B------:R-:W-:Y:S01]  /*0130*/  IMAD R6, R6, 0x12100, R5 ;  /* 0x0001210006067824 */ /* 0x000fe200078e0205 */
[----:B------:R-:W-:-:S05]  /*0140*/  IADD3 R7, R4, -R7, RZ ;  /* 0x8000000704077210 */ /* 0x000fca0007ffe0ff */
[----:B------:R-:W-:-:S04]  /*0150*/  IMAD R9, R7, 0x1100, R6 ;  /* 0x0000110007097824 */ /* 0x000fc800078e0206 */
[----:B--2---:R-:W-:Y:S01]  /*0160*/  IMAD.WIDE R12, R9, 0x4, R24 ;  /* 0x00000004090c7825 */ /* 0x004fe200078e0218 */
[----:B------:R-:W-:Y:S02]  /*0170*/  IADD3 R17, R9, 0x100, RZ ;  /* 0x0000010009117810 */ /* 0x000fe40007ffe0ff */
[----:B------:R-:W-:-:S03]  /*0180*/  IADD3 R5, R9, 0x1100, RZ ;  /* 0x0000110009057810 */ /* 0x000fc60007ffe0ff */
[--C-:B------:R-:W-:Y:S01]  /*0190*/  IMAD.WIDE R16, R17, 0x4, R24.reuse ;  /* 0x0000000411107825 */ /* 0x100fe200078e0218 */
[----:B------:R-:W2:Y:S03]  /*01a0*/  LDG.E.128 R12, desc[UR4][R12.64] ;  /* 0x000000040c0c7981 */ /* 0x000ea6000c1e1d00 */
[----:B------:R-:W-:Y:S02]  /*01b0*/  IMAD.WIDE R4, R5, 0x4, R24 ;  /* 0x0000000405047825 */ /* 0x000fe400078e0218 */
[----:B------:R-:W2:Y:S04]  /*01c0*/  LDG.E.128 R16, desc[UR4][R16.64] ;  /* 0x0000000410107981 */ /* 0x000ea8000c1e1d00 */
[----:B------:R-:W3:Y:S01]  /*01d0*/  LDG.E.128 R4, desc[UR4][R4.64] ;  /* 0x0000000404047981 */ /* 0x000ee2000c1e1d00 */
[----:B------:R-:W-:-:S02]  /*01e0*/  IADD3 R2, R0, 0x200, RZ ;  /* 0x0000020000027810 */ /* 0x000fc40007ffe0ff */
[----:B------:R-:W-:Y:S02]  /*01f0*/  IADD3 R9, R9, 0x1200, RZ ;  /* 0x0000120009097810 */ /* 0x000fe40007ffe0ff */
[----:B------:R-:W-:Y:S02]  /*0200*/  SHF.R.S32.HI R11, RZ, 0x1f, R2 ;  /* 0x0000001fff0b7819 */ /* 0x000fe40000011402 */
[-C--:B------:R-:W-:Y:S02]  /*0210*/  LEA.HI R10, R3, R2.reuse, RZ, 0x10 ;  /* 0x00000002030a7211 */ /* 0x080fe400078f80ff */
[----:B------:R-:W-:Y:S02]  /*0220*/  LEA.HI R11, R11, R2, RZ, 0xc ;  /* 0x000000020b0b7211 */ /* 0x000fe400078f60ff */
[----:B------:R-:W-:Y:S02]  /*0230*/  SHF.R.S32.HI R10, RZ, 0x10, R10 ;  /* 0x00000010ff0a7819 */ /* 0x000fe4000001140a */
[----:B------:R-:W-:-:S02]  /*0240*/  SHF.R.S32.HI R8, RZ, 0xc, R11 ;  /* 0x0000000cff087819 */ /* 0x000fc4000001140b */
[----:B------:R-:W-:Y:S02]  /*0250*/  LOP3.LUT R11, R11, 0xfffff000, RZ, 0xc0, !PT ;  /* 0xfffff0000b0b7812 */ /* 0x000fe400078ec0ff */
[----:B------:R-:W-:Y:S02]  /*0260*/  LEA.HI R3, R8, R8, RZ, 0x4 ;  /* 0x0000000808037211 */ /* 0x000fe400078f20ff */
[----:B------:R-:W-:Y:S02]  /*0270*/  IADD3 R11, R2, -R11, RZ ;  /* 0x8000000b020b7210 */ /* 0x000fe40007ffe0ff */
[----:B------:R-:W-:-:S03]  /*0280*/  LOP3.LUT R3, R3, 0xfffffff0, RZ, 0xc0, !PT ;  /* 0xfffffff003037812 */ /* 0x000fc600078ec0ff */
[----:B------:R-:W-:Y:S01]  /*0290*/  IMAD R10, R10, 0x12100, R11 ;  /* 0x000121000a0a7824 */ /* 0x000fe200078e020b */
[----:B------:R-:W-:Y:S01]  /*02a0*/  IADD3 R3, R8, -R3, RZ ;  /* 0x8000000308037210 */ /* 0x000fe20007ffe0ff */
[----:B------:R-:W-:-:S04]  /*02b0*/  IMAD.WIDE R8, R9, 0x4, R24 ;  /* 0x0000000409087825 */ /* 0x000fc800078e0218 */
[----:B------:R-:W-:Y:S02]  /*02c0*/  IMAD R3, R3, 0x1100, R10 ;  /* 0x0000110003037824 */ /* 0x000fe400078e020a */
[----:B------:R-:W4:Y:S03]  /*02d0*/  LDG.E.128 R8, desc[UR4][R8.64] ;  /* 0x0000000408087981 */ /* 0x000f26000c1e1d00 */
[----:B------:R-:W-:Y:S02]  /*02e0*/  IADD3 R27, R3, 0x100, RZ ;  /* 0x00000100031b7810 */ /* 0x000fe40007ffe0ff */
[----:B------:R-:W-:Y:S02]  /*02f0*/  IADD3 R23, R3, 0x1100, RZ ;  /* 0x0000110003177810 */ /* 0x000fe40007ffe0ff */
[----:B------:R-:W-:Y:S01]  /*0300*/  IADD3 R21, R3, 0x1200, RZ ;  /* 0x0000120003157810 */ /* 0x000fe20007ffe0ff */
[----:B------:R-:W-:-:S04]  /*0310*/  IMAD.WIDE R28, R3, 0x4, R24 ;  /* 0x00000004031c7825 */ /* 0x000fc800078e0218 */
[----:B------:R-:W-:-:S04]  /*0320*/  IMAD.WIDE R26, R27, 0x4, R24 ;  /* 0x000000041b1a7825 */ /* 0x000fc800078e0218 */
[----:B------:R-:W-:-:S04]  /*0330*/  IMAD.WIDE R22, R23, 0x4, R24 ;  /* 0x0000000417167825 */ /* 0x000fc800078e0218 */
[----:B------:R-:W-:-:S04]  /*0340*/  IMAD.WIDE R24, R21, 0x4, R24 ;  /* 0x0000000415187825 */ /* 0x000fc800078e0218 */
[----:B--2---:R-:W-:Y:S01]  /*0350*/  FADD R20, R12, R16 ;  /* 0x000000100c147221 */ /* 0x004fe20000000000 */
[----:B------:R-:W-:Y:S01]  /*0360*/  FADD R21, R13, R17 ;  /* 0x000000110d157221 */ /* 0x000fe20000000000 */
[----:B------:R-:W-:Y:S01]  /*0370*/  FADD R3, R14, R18 ;  /* 0x000000120e037221 */ /* 0x000fe20000000000 */
[----:B------:R-:W-:Y:S02]  /*0380*/  FADD R2, R15, R19 ;  /* 0x000000130f027221 */ /* 0x000fe40000000000 */
[----:B------:R-:W2:Y:S01]  /*0390*/  LDG.E.128 R12, desc[UR4][R28.64] ;  /* 0x000000041c0c7981 */ /* 0x000ea2000c1e1d00 */
[----:B---3--:R-:W-:-:S03]  /*03a0*/  FADD R4, R4, R20 ;  /* 0x0000001404047221 */ /* 0x008fc60000000000 */
[----:B------:R-:W2:Y:S01]  /*03b0*/  LDG.E.128 R16, desc[UR4][R26.64] ;  /* 0x000000041a107981 */ /* 0x000ea2000c1e1d00 */
[----:B------:R-:W-:-:S03]  /*03c0*/  FADD R5, R5, R21 ;  /* 0x0000001505057221 */ /* 0x000fc60000000000 */
[----:B------:R-:W3:Y:S04]  /*03d0*/  LDG.E.128 R20, desc[UR4][R22.64] ;  /* 0x0000000416147981 */ /* 0x000ee8000c1e1d00 */
[----:B------:R-:W5:Y:S01]  /*03e0*/  LDG.E.128 R24, desc[UR4][R24.64] ;  /* 0x0000000418187981 */ /* 0x000f62000c1e1d00 */
[----:B------:R-:W-:Y:S01]  /*03f0*/  FADD R3, R6, R3 ;  /* 0x0000000306037221 */ /* 0x000fe20000000000 */
[----:B------:R-:W-:Y:S02]  /*0400*/  FADD R2, R7, R2 ;  /* 0x0000000207027221 */ /* 0x000fe40000000000 */
[----:B------:R-:W1:Y:S01]  /*0410*/  LDC.64 R6, c[0x0][0x218] ;  /* 0x00008600ff067b82 */ /* 0x000e620000000a00 */
[----:B----4-:R-:W-:Y:S01]  /*0420*/  FADD R4, R8, R4 ;  /* 0x0000000408047221 */ /* 0x010fe20000000000 */
[----:B------:R-:W-:Y:S01]  /*0430*/  FADD R5, R9, R5 ;  /* 0x0000000509057221 */ /* 0x000fe20000000000 */
[----:B------:R-:W-:Y:S01]  /*0440*/  FADD R3, R10, R3 ;  /* 0x000000030a037221 */ /* 0x000fe20000000000 */
[----:B------:R-:W-:Y:S01]  /*0450*/  FADD R2, R11, R2 ;  /* 0x000000020b027221 */ /* 0x000fe20000000000 */
[----:B------:R-:W-:Y:S01]  /*0460*/  FMUL R4, R4, 0.25 ;  /* 0x3e80000004047820 */ /* 0x000fe20000400000 */
[----:B------:R-:W-:Y:S01]  /*0470*/  FMUL R5, R5, 0.25 ;  /* 0x3e80000005057820 */ /* 0x000fe20000400000 */
[----:B--2---:R-:W-:Y:S01]  /*0480*/  FADD R9, R12, R16 ;  /* 0x000000100c097221 */ /* 0x004fe20000000000 */
[----:B------:R-:W-:Y:S01]  /*0490*/  FADD R8, R13, R17 ;  /* 0x000000110d087221 */ /* 0x000fe20000000000 */
[----:B------:R-:W-:Y:S01]  /*04a0*/  FADD R11, R14, R18 ;  /* 0x000000120e0b7221 */ /* 0x000fe20000000000 */
[----:B------:R-:W-:Y:S01]  /*04b0*/  FADD R10, R15, R19 ;  /* 0x000000130f0a7221 */ /* 0x000fe20000000000 */
[----:B---3--:R-:W-:Y:S01]  /*04c0*/  FADD R9, R20, R9 ;  /* 0x0000000914097221 */ /* 0x008fe20000000000 */
[----:B------:R-:W-:Y:S01]  /*04d0*/  FADD R8, R21, R8 ;  /* 0x0000000815087221 */ /* 0x000fe20000000000 */
[----:B------:R-:W-:Y:S01]  /*04e0*/  FADD R11, R22, R11 ;  /* 0x0000000b160b7221 */ /* 0x000fe20000000000 */
[----:B------:R-:W-:Y:S01]  /*04f0*/  FADD R10, R23, R10 ;  /* 0x0000000a170a7221 */ /* 0x000fe20000000000 */
[----:B-----5:R-:W-:Y:S01]  /*0500*/  FADD R24, R24, R9 ;  /* 0x0000000918187221 */ /* 0x020fe20000000000 */
[----:B------:R-:W-:Y:S01]  /*0510*/  FADD R25, R25, R8 ;  /* 0x0000000819197221 */ /* 0x000fe20000000000 */
[----:B------:R-:W-:Y:S01]  /*0520*/  FADD R11, R26, R11 ;  /* 0x0000000b1a0b7221 */ /* 0x000fe20000000000 */
[----:B------:R-:W-:Y:S01]  /*0530*/  FADD R10, R27, R10 ;  /* 0x0000000a1b0a7221 */ /* 0x000fe20000000000 */
[----:B-1----:R-:W-:-:S04]  /*0540*/  IMAD.WIDE R8, R0, 0x4, R6 ;  /* 0x0000000400087825 */ /* 0x002fc800078e0206 */
[----:B------:R-:W-:Y:S01]  /*0550*/  FMUL R6, R3, 0.25 ;  /* 0x3e80000003067820 */ /* 0x000fe20000400000 */
[----:B------:R-:W-:Y:S01]  /*0560*/  FMUL R7, R2, 0.25 ;  /* 0x3e80000002077820 */ /* 0x000fe20000400000 */
[----:B------:R-:W-:Y:S01]  /*0570*/  FMUL R24, R24, 0.25 ;  /* 0x3e80000018187820 */ /* 0x000fe20000400000 */
[----:B------:R-:W-:Y:S01]  /*0580*/  FMUL R25, R25, 0.25 ;  /* 0x3e80000019197820 */ /* 0x000fe20000400000 */
[----:B------:R-:W-:Y:S01]  /*0590*/  FMUL R26, R11, 0.25 ;  /* 0x3e8000000b1a7820 */ /* 0x000fe20000400000 */
[----:B------:R-:W-:Y:S01]  /*05a0*/  FMUL R27, R10, 0.25 ;  /* 0x3e8000000a1b7820 */ /* 0x000fe20000400000 */
[----:B------:R-:W-:Y:S04]  /*05b0*/  STG.E.128 desc[UR4][R8.64], R4 ;  /* 0x0000000408007986 */ /* 0x000fe8000c101d04 */
[----:B------:R-:W-:Y:S01]  /*05c0*/  STG.E.128 desc[UR4][R8.64+0x800], R24 ;  /* 0x0008001808007986 */ /* 0x000fe2000c101d04 */
[----:B------:R-:W-:Y:S05]  /*05d0*/  EXIT ;  /* 0x000000000000794d */ /* 0x000fea0003800000 */
.L_x_0:
[----:B------:R-:W-:-:S00]  /*05e0*/  BRA `(.L_x_0) ;  /* 0xfffffffc00fc7947 */ /* 0x000fc0000383ffff */
[----:B------:R-:W-:-:S00]  /*05f0*/  NOP ;  /* 0x0000000000007918 */ /* 0x000fc00000000000 */
        /* <DEDUP_REMOVED lines=8> */
.L_x_1:


//--------------------- .nv.constant0.triton_poi_fused_avg_pool2d_12 --------------------------
	.section	.nv.constant0.triton_poi_fused_avg_pool2d_12,"a",@progbits
	.sectionflags	@""
	.align	4
.nv.constant0.triton_poi_fused_avg_pool2d_12:
	.zero		548
